	.headerflags	@"EF_CUDA_TEXMODE_UNIFIED EF_CUDA_64BIT_ADDRESS EF_CUDA_ACCELERATORS EF_CUDA_SM90 EF_CUDA_VIRTUAL_SM(EF_CUDA_SM90)"
	.elftype	@"ET_EXEC"


//--------------------- .nv.info                  --------------------------
	.section	.nv.info,"",@"SHT_CUDA_INFO"
	.align	4


	//----- nvinfo : EIATTR_REGCOUNT
	.align		4
        /*0000*/ 	.byte	0x04, 0x2f
        /*0002*/ 	.short	(.L_3 - .L_2)
	.align		4
.L_2:
        /*0004*/ 	.word	index@(triton_poi_fused__native_batch_norm_legit_no_training_avg_pool2d_cat_relu_72)
        /*0008*/ 	.word	0x00000020


	//----- nvinfo : EIATTR_MIN_STACK_SIZE
	.align		4
.L_3:
        /*000c*/ 	.byte	0x04, 0x12
        /*000e*/ 	.short	(.L_5 - .L_4)
	.align		4
.L_4:
        /*0010*/ 	.word	index@(triton_poi_fused__native_batch_norm_legit_no_training_avg_pool2d_cat_relu_72)
        /*0014*/ 	.word	0x00000000


	//----- nvinfo : EIATTR_FRAME_SIZE
	.align		4
.L_5:
        /*0018*/ 	.byte	0x04, 0x11
        /*001a*/ 	.short	(.L_7 - .L_6)
	.align		4
.L_6:
        /*001c*/ 	.word	index@(triton_poi_fused__native_batch_norm_legit_no_training_avg_pool2d_cat_relu_72)
        /*0020*/ 	.word	0x00000000


	//----- nvinfo : EIATTR_MIN_STACK_SIZE
	.align		4
.L_7:
        /*0024*/ 	.byte	0x04, 0x12
        /*0026*/ 	.short	(.L_9 - .L_8)
	.align		4
.L_8:
        /*0028*/ 	.word	index@(triton_poi_fused__native_batch_norm_legit_no_training_avg_pool2d_cat_relu_72)
        /*002c*/ 	.word	0x00000000
.L_9:


//--------------------- .nv.info.triton_poi_fused__native_batch_norm_legit_no_training_avg_pool2d_cat_relu_72 --------------------------
	.section	.nv.info.triton_poi_fused__native_batch_norm_legit_no_training_avg_pool2d_cat_relu_72,"",@"SHT_CUDA_INFO"
	.sectionflags	@""
	.align	4


	//----- nvinfo : EIATTR_CUDA_API_VERSION
	.align		4
        /*0000*/ 	.byte	0x04, 0x37
        /*0002*/ 	.short	(.L_11 - .L_10)
.L_10:
        /*0004*/ 	.word	0x0000007c


	//----- nvinfo : EIATTR_KPARAM_INFO
	.align		4
.L_11:
        /*0008*/ 	.byte	0x04, 0x17
        /*000a*/ 	.short	(.L_13 - .L_12)
.L_12:
        /*000c*/ 	.word	0x00000000
        /*0010*/ 	.short	0x0010
        /*0012*/ 	.short	0x0080
        /*0014*/ 	.byte	0x00, 0xf0, 0x11, 0x00


	//----- nvinfo : EIATTR_KPARAM_INFO
	.align		4
.L_13:
        /*0018*/ 	.byte	0x04, 0x17
        /*001a*/ 	.short	(.L_15 - .L_14)
.L_14:
        /*001c*/ 	.word	0x00000000
        /*0020*/ 	.short	0x000f
        /*0022*/ 	.short	0x0078
        /*0024*/ 	.byte	0x00, 0xf4, 0x21, 0x00


	//----- nvinfo : EIATTR_KPARAM_INFO
	.align		4
.L_15:
        /*0028*/ 	.byte	0x04, 0x17
        /*002a*/ 	.short	(.L_17 - .L_16)
.L_16:
        /*002c*/ 	.word	0x00000000
        /*0030*/ 	.short	0x000e
        /*0032*/ 	.short	0x0070
        /*0034*/ 	.byte	0x00, 0xf4, 0x21, 0x00


	//----- nvinfo : EIATTR_KPARAM_INFO
	.align		4
.L_17:
        /*0038*/ 	.byte	0x04, 0x17
        /*003a*/ 	.short	(.L_19 - .L_18)
.L_18:
        /*003c*/ 	.word	0x00000000
        /*0040*/ 	.short	0x000d
        /*0042*/ 	.short	0x0068
        /*0044*/ 	.byte	0x00, 0xf4, 0x21, 0x00


	//----- nvinfo : EIATTR_KPARAM_INFO
	.align		4
.L_19:
        /*0048*/ 	.byte	0x04, 0x17
        /*004a*/ 	.short	(.L_21 - .L_20)
.L_20:
        /*004c*/ 	.word	0x00000000
        /*0050*/ 	.short	0x000c
        /*0052*/ 	.short	0x0060
        /*0054*/ 	.byte	0x00, 0xf4, 0x21, 0x00


	//----- nvinfo : EIATTR_KPARAM_INFO
	.align		4
.L_21:
        /*0058*/ 	.byte	0x04, 0x17
        /*005a*/ 	.short	(.L_23 - .L_22)
.L_22:
        /*005c*/ 	.word	0x00000000
        /*0060*/ 	.short	0x000b
        /*0062*/ 	.short	0x0058
        /*0064*/ 	.byte	0x00, 0xf4, 0x21, 0x00


	//----- nvinfo : EIATTR_KPARAM_INFO
	.align		4
.L_23:
        /*0068*/ 	.byte	0x04, 0x17
        /*006a*/ 	.short	(.L_25 - .L_24)
.L_24:
        /*006c*/ 	.word	0x00000000
        /*0070*/ 	.short	0x000a
        /*0072*/ 	.short	0x0050
        /*0074*/ 	.byte	0x00, 0xf4, 0x21, 0x00


	//----- nvinfo : EIATTR_KPARAM_INFO
	.align		4
.L_25:
        /*0078*/ 	.byte	0x04, 0x17
        /*007a*/ 	.short	(.L_27 - .L_26)
.L_26:
        /*007c*/ 	.word	0x00000000
        /*0080*/ 	.short	0x0009
        /*0082*/ 	.short	0x0048
        /*0084*/ 	.byte	0x00, 0xf4, 0x21, 0x00


	//----- nvinfo : EIATTR_KPARAM_INFO
	.align		4
.L_27:
        /*0088*/ 	.byte	0x04, 0x17
        /*008a*/ 	.short	(.L_29 - .L_28)
.L_28:
        /*008c*/ 	.word	0x00000000
        /*0090*/ 	.short	0x0008
        /*0092*/ 	.short	0x0040
        /*0094*/ 	.byte	0x00, 0xf4, 0x21, 0x00


	//----- nvinfo : EIATTR_KPARAM_INFO
	.align		4
.L_29:
        /*0098*/ 	.byte	0x04, 0x17
        /*009a*/ 	.short	(.L_31 - .L_30)
.L_30:
        /*009c*/ 	.word	0x00000000
        /*00a0*/ 	.short	0x0007
        /*00a2*/ 	.short	0x0038
        /*00a4*/ 	.byte	0x00, 0xf4, 0x21, 0x00


	//----- nvinfo : EIATTR_KPARAM_INFO
	.align		4
.L_31:
        /*00a8*/ 	.byte	0x04, 0x17
        /*00aa*/ 	.short	(.L_33 - .L_32)
.L_32:
        /*00ac*/ 	.word	0x00000000
        /*00b0*/ 	.short	0x0006
        /*00b2*/ 	.short	0x0030
        /*00b4*/ 	.byte	0x00, 0xf4, 0x21, 0x00


	//----- nvinfo : EIATTR_KPARAM_INFO
	.align		4
.L_33:
        /*00b8*/ 	.byte	0x04, 0x17
        /*00ba*/ 	.short	(.L_35 - .L_34)
.L_34:
        /*00bc*/ 	.word	0x00000000
        /*00c0*/ 	.short	0x0005
        /*00c2*/ 	.short	0x0028
        /*00c4*/ 	.byte	0x00, 0xf4, 0x21, 0x00


	//----- nvinfo : EIATTR_KPARAM_INFO
	.align		4
.L_35:
        /*00c8*/ 	.byte	0x04, 0x17
        /*00ca*/ 	.short	(.L_37 - .L_36)
.L_36:
        /*00cc*/ 	.word	0x00000000
        /*00d0*/ 	.short	0x0004
        /*00d2*/ 	.short	0x0020
        /*00d4*/ 	.byte	0x00, 0xf4, 0x21, 0x00


	//----- nvinfo : EIATTR_KPARAM_INFO
	.align		4
.L_37:
        /*00d8*/ 	.byte	0x04, 0x17
        /*00da*/ 	.short	(.L_39 - .L_38)
.L_38:
        /*00dc*/ 	.word	0x00000000
        /*00e0*/ 	.short	0x0003
        /*00e2*/ 	.short	0x0018
        /*00e4*/ 	.byte	0x00, 0xf4, 0x21, 0x00


	//----- nvinfo : EIATTR_KPARAM_INFO
	.align		4
.L_39:
        /*00e8*/ 	.byte	0x04, 0x17
        /*00ea*/ 	.short	(.L_41 - .L_40)
.L_40:
        /*00ec*/ 	.word	0x00000000
        /*00f0*/ 	.short	0x0002
        /*00f2*/ 	.short	0x0010
        /*00f4*/ 	.byte	0x00, 0xf4, 0x21, 0x00


	//----- nvinfo : EIATTR_KPARAM_INFO
	.align		4
.L_41:
        /*00f8*/ 	.byte	0x04, 0x17
        /*00fa*/ 	.short	(.L_43 - .L_42)
.L_42:
        /*00fc*/ 	.word	0x00000000
        /*0100*/ 	.short	0x0001
        /*0102*/ 	.short	0x0008
        /*0104*/ 	.byte	0x00, 0xf4, 0x21, 0x00


	//----- nvinfo : EIATTR_KPARAM_INFO
	.align		4
.L_43:
        /*0108*/ 	.byte	0x04, 0x17
        /*010a*/ 	.short	(.L_45 - .L_44)
.L_44:
        /*010c*/ 	.word	0x00000000
        /*0110*/ 	.short	0x0000
        /*0112*/ 	.short	0x0000
        /*0114*/ 	.byte	0x00, 0xf4, 0x21, 0x00


	//----- nvinfo : EIATTR_SPARSE_MMA_MASK
	.align		4
.L_45:
        /*0118*/ 	.byte	0x03, 0x50
        /*011a*/ 	.short	0x0000


	//----- nvinfo : EIATTR_MAXREG_COUNT
	.align		4
        /*011c*/ 	.byte	0x03, 0x1b
        /*011e*/ 	.short	0x00ff


	//----- nvinfo : EIATTR_EXIT_INSTR_OFFSETS
	.align		4
        /*0120*/ 	.byte	0x04, 0x1c
        /*0122*/ 	.short	(.L_47 - .L_46)


	//   ....[0]....
.L_46:
        /*0124*/ 	.word	0x00000800


	//----- nvinfo : EIATTR_REQNTID
	.align		4
.L_47:
        /*0128*/ 	.byte	0x04, 0x10
        /*012a*/ 	.short	(.L_49 - .L_48)
.L_48:
        /*012c*/ 	.word	0x00000080
        /*0130*/ 	.word	0x00000001
        /*0134*/ 	.word	0x00000001


	//----- nvinfo : EIATTR_CBANK_PARAM_SIZE
	.align		4
.L_49:
        /*0138*/ 	.byte	0x03, 0x19
        /*013a*/ 	.short	0x0084


	//----- nvinfo : EIATTR_PARAM_CBANK
	.align		4
        /*013c*/ 	.byte	0x04, 0x0a
        /*013e*/ 	.short	(.L_51 - .L_50)
	.align		4
.L_50:
        /*0140*/ 	.word	index@(.nv.constant0.triton_poi_fused__native_batch_norm_legit_no_training_avg_pool2d_cat_relu_72)
        /*0144*/ 	.short	0x0210
        /*0146*/ 	.short	0x0084


	//----- nvinfo : EIATTR_SW_WAR
	.align		4
.L_51:
        /*0148*/ 	.byte	0x04, 0x36
        /*014a*/ 	.short	(.L_53 - .L_52)
.L_52:
        /*014c*/ 	.word	0x00000008
.L_53:


//--------------------- .nv.callgraph             --------------------------
	.section	.nv.callgraph,"",@"SHT_CUDA_CALLGRAPH"
	.align	4
	.sectionentsize	8
	.align		4
        /*0000*/ 	.word	0x00000000
	.align		4
        /*0004*/ 	.word	0xffffffff
	.align		4
        /*0008*/ 	.word	0x00000000
	.align		4
        /*000c*/ 	.word	0xfffffffe
	.align		4
        /*0010*/ 	.word	0x00000000
	.align		4
        /*0014*/ 	.word	0xfffffffd
	.align		4
        /*0018*/ 	.word	0x00000000
	.align		4
        /*001c*/ 	.word	0xfffffffc


//--------------------- .nv.constant4             --------------------------
	.section	.nv.constant4,"a",@progbits
	.align	8
	.align		8
.nv.constant4:
        /*0000*/ 	.dword	_$_str
	.align		8
        /*0008*/ 	.dword	_$_str_$_2


//--------------------- .text.triton_poi_fused__native_batch_norm_legit_no_training_avg_pool2d_cat_relu_72 --------------------------
	.section	.text.triton_poi_fused__native_batch_norm_legit_no_training_avg_pool2d_cat_relu_72,"ax",@progbits
	.align	128
        .global         triton_poi_fused__native_batch_norm_legit_no_training_avg_pool2d_cat_relu_72
        .type           triton_poi_fused__native_batch_norm_legit_no_training_avg_pool2d_cat_relu_72,@function
        .size           triton_poi_fused__native_batch_norm_legit_no_training_avg_pool2d_cat_relu_72,(.L_x_1 - triton_poi_fused__native_batch_norm_legit_no_training_avg_pool2d_cat_relu_72)
        .other          triton_poi_fused__native_batch_norm_legit_no_training_avg_pool2d_cat_relu_72,@"STO_CUDA_ENTRY STV_DEFAULT"
triton_poi_fused__native_batch_norm_legit_no_training_avg_pool2d_cat_relu_72:
.text.triton_poi_fused__native_batch_norm_legit_no_training_avg_pool2d_cat_relu_72:
[----:B------:R-:W-:Y:S01]  /*0000*/  LDC R1, c[0x0][0x28] ;  /* 0x00000a00ff017b82 */ /* 0x000fe20000000800 */
[----:B------:R-:W1:Y:S07]  /*0010*/  S2R R0, SR_TID.X ;  /* 0x0000000000007919 */ /* 0x000e6e0000002100 */
[----:B------:R-:W2:Y:S01]  /*0020*/  LDC.64 R2, c[0x0][0x220] ;  /* 0x00008800ff027b82 */ /* 0x000ea20000000a00 */
[----:B------:R-:W-:Y:S01]  /*0030*/  ULDC.64 UR4, c[0x0][0x208] ;  /* 0x0000820000047ab9 */ /* 0x000fe20000000a00 */
[----:B------:R-:W3:Y:S06]  /*0040*/  S2R R7, SR_CTAID.X ;  /* 0x0000000000077919 */ /* 0x000eec0000002500 */
[----:B------:R-:W4:Y:S08]  /*0050*/  LDC.64 R8, c[0x0][0x210] ;  /* 0x00008400ff087b82 */ /* 0x000f300000000a00 */
[----:B------:R-:W5:Y:S01]  /*0060*/  LDC.64 R10, c[0x0][0x218] ;  /* 0x00008600ff0a7b82 */ /* 0x000f620000000a00 */
[----:B-1----:R-:W-:-:S02]  /*0070*/  SHF.L.U32 R0, R0, 0x1, RZ ;  /* 0x0000000100007819 */ /* 0x002fc400000006ff */
[--C-:B---3--:R-:W-:Y:S02]  /*0080*/  SHF.R.S32.HI R5, RZ, 0x17, R7.reuse ;  /* 0x00000017ff057819 */ /* 0x108fe40000011407 */
[----:B------:R-:W-:Y:S02]  /*0090*/  LOP3.LUT R0, R0, 0xfe, RZ, 0xc0, !PT ;  /* 0x000000fe00007812 */ /* 0x000fe400078ec0ff */
[----:B------:R-:W-:Y:S02]  /*00a0*/  SGXT R5, R5, 0x1 ;  /* 0x000000010505781a */ /* 0x000fe40000000200 */
[----:B------:R-:W-:-:S04]  /*00b0*/  PRMT R14, R0, 0x6540, R7 ;  /* 0x00006540000e7816 */ /* 0x000fc80000000007 */
[----:B------:R-:W-:-:S04]  /*00c0*/  LEA.HI R5, R5, R14, RZ, 0x2 ;  /* 0x0000000e05057211 */ /* 0x000fc800078f10ff */
[--C-:B------:R-:W-:Y:S02]  /*00d0*/  SHF.R.S32.HI R19, RZ, 0x2, R5.reuse ;  /* 0x00000002ff137819 */ /* 0x100fe40000011405 */
[----:B------:R-:W-:-:S04]  /*00e0*/  SHF.R.S32.HI R0, RZ, 0x1f, R5 ;  /* 0x0000001fff007819 */ /* 0x000fc80000011405 */
[----:B------:R-:W-:-:S04]  /*00f0*/  LEA.HI R0, R0, R19, RZ, 0x9 ;  /* 0x0000001300007211 */ /* 0x000fc800078f48ff */
[----:B------:R-:W-:-:S04]  /*0100*/  LOP3.LUT R0, R0, 0xfffffe00, RZ, 0xc0, !PT ;  /* 0xfffffe0000007812 */ /* 0x000fc800078ec0ff */
[----:B------:R-:W-:-:S05]  /*0110*/  IADD3 R19, R19, -R0, RZ ;  /* 0x8000000013137210 */ /* 0x000fca0007ffe0ff */
[----:B--2---:R-:W-:-:S05]  /*0120*/  IMAD.WIDE R2, R19, 0x4, R2 ;  /* 0x0000000413027825 */ /* 0x004fca00078e0202 */
[----:B------:R1:W2:Y:S01]  /*0130*/  LDG.E.EL R0, desc[UR4][R2.64] ;  /* 0x0000000402007981 */ /* 0x0002a2000c2e1900 */
[----:B------:R-:W-:Y:S02]  /*0140*/  SHF.L.U32 R4, R7, 0x8, RZ ;  /* 0x0000000807047819 */ /* 0x000fe400000006ff */
[----:B------:R-:W-:Y:S02]  /*0150*/  SHF.R.U32.HI R5, RZ, 0x17, R7 ;  /* 0x00000017ff057819 */ /* 0x000fe40000011607 */
[----:B------:R-:W-:Y:S01]  /*0160*/  IADD3 R4, R4, 0x1, RZ ;  /* 0x0000000104047810 */ /* 0x000fe20007ffe0ff */
[----:B------:R-:W3:Y:S01]  /*0170*/  LDC.64 R6, c[0x0][0x228] ;  /* 0x00008a00ff067b82 */ /* 0x000ee20000000a00 */
[----:B------:R-:W-:-:S04]  /*0180*/  SGXT.U32 R5, R5, 0x1 ;  /* 0x000000010505781a */ /* 0x000fc80000000000 */
[----:B------:R-:W-:-:S03]  /*0190*/  IADD3 R5, R4, R5, RZ ;  /* 0x0000000504057210 */ /* 0x000fc60007ffe0ff */
[----:B-1----:R-:W1:Y:S01]  /*01a0*/  LDC.64 R2, c[0x0][0x230] ;  /* 0x00008c00ff027b82 */ /* 0x002e620000000a00 */
[----:B------:R-:W-:-:S04]  /*01b0*/  LOP3.LUT R5, R5, 0x7fffff02, RZ, 0xc0, !PT ;  /* 0x7fffff0205057812 */ /* 0x000fc800078ec0ff */
[----:B------:R-:W-:Y:S02]  /*01c0*/  IADD3 R5, R4, -R5, RZ ;  /* 0x8000000504057210 */ /* 0x000fe40007ffe0ff */
[----:B------:R-:W-:-:S04]  /*01d0*/  SHF.L.U32 R4, R14, 0x2, RZ ;  /* 0x000000020e047819 */ /* 0x000fc800000006ff */
[----:B------:R-:W-:Y:S01]  /*01e0*/  LEA R13, R5, R4, 0x1 ;  /* 0x00000004050d7211 */ /* 0x000fe200078e08ff */
[----:B----4-:R-:W-:-:S03]  /*01f0*/  IMAD.WIDE R4, R4, 0x4, R8 ;  /* 0x0000000404047825 */ /* 0x010fc600078e0208 */
[----:B------:R-:W-:Y:S01]  /*0200*/  IADD3 R21, R13, 0x4, RZ ;  /* 0x000000040d157810 */ /* 0x000fe20007ffe0ff */
[C-C-:B------:R-:W-:Y:S01]  /*0210*/  IMAD.WIDE R22, R13.reuse, 0x4, R8.reuse ;  /* 0x000000040d167825 */ /* 0x140fe200078e0208 */
[----:B------:R-:W4:Y:S03]  /*0220*/  LDG.E.EL R18, desc[UR4][R4.64] ;  /* 0x0000000404127981 */ /* 0x000f26000c2e1900 */
[----:B------:R-:W-:Y:S01]  /*0230*/  VIADD R25, R13, 0x5 ;  /* 0x000000050d197836 */ /* 0x000fe20000000000 */
[----:B------:R-:W4:Y:S01]  /*0240*/  LDG.E.EL R15, desc[UR4][R4.64+0x4] ;  /* 0x00000404040f7981 */ /* 0x000f22000c2e1900 */
[----:B------:R-:W-:-:S03]  /*0250*/  IMAD.WIDE R12, R21, 0x4, R8 ;  /* 0x00000004150c7825 */ /* 0x000fc600078e0208 */
[----:B------:R-:W4:Y:S01]  /*0260*/  LDG.E.EL R17, desc[UR4][R22.64] ;  /* 0x0000000416117981 */ /* 0x000f22000c2e1900 */
[----:B-----5:R-:W-:-:S03]  /*0270*/  IMAD.WIDE R10, R19, 0x4, R10 ;  /* 0x00000004130a7825 */ /* 0x020fc600078e020a */
[----:B------:R-:W5:Y:S01]  /*0280*/  LDG.E.EL R16, desc[UR4][R22.64+0x4] ;  /* 0x0000040416107981 */ /* 0x000f62000c2e1900 */
[----:B------:R-:W-:-:S03]  /*0290*/  IMAD.WIDE R8, R25, 0x4, R8 ;  /* 0x0000000419087825 */ /* 0x000fc600078e0208 */
[----:B------:R-:W5:Y:S04]  /*02a0*/  LDG.E.EL R20, desc[UR4][R4.64+0x10] ;  /* 0x0000100404147981 */ /* 0x000f68000c2e1900 */
[----:B------:R-:W5:Y:S04]  /*02b0*/  LDG.E.EL R12, desc[UR4][R12.64] ;  /* 0x000000040c0c7981 */ /* 0x000f68000c2e1900 */
[----:B------:R-:W5:Y:S04]  /*02c0*/  LDG.E.EL R10, desc[UR4][R10.64] ;  /* 0x000000040a0a7981 */ /* 0x000f68000c2e1900 */
[----:B------:R1:W5:Y:S04]  /*02d0*/  LDG.E.EL R21, desc[UR4][R4.64+0x14] ;  /* 0x0000140404157981 */ /* 0x000368000c2e1900 */
[----:B------:R1:W5:Y:S01]  /*02e0*/  LDG.E.EL R8, desc[UR4][R8.64] ;  /* 0x0000000408087981 */ /* 0x000362000c2e1900 */
[----:B---3--:R-:W-:-:S04]  /*02f0*/  IMAD.WIDE R6, R19, 0x4, R6 ;  /* 0x0000000413067825 */ /* 0x008fc800078e0206 */
[----:B-1----:R-:W-:Y:S01]  /*0300*/  IMAD.WIDE R2, R19, 0x4, R2 ;  /* 0x0000000413027825 */ /* 0x002fe200078e0202 */
[----:B------:R-:W1:Y:S01]  /*0310*/  LDC.64 R4, c[0x0][0x238] ;  /* 0x00008e00ff047b82 */ /* 0x000e620000000a00 */
[----:B------:R-:W3:Y:S04]  /*0320*/  LDG.E.EL R6, desc[UR4][R6.64] ;  /* 0x0000000406067981 */ /* 0x000ee8000c2e1900 */
[----:B------:R1:W3:Y:S01]  /*0330*/  LDG.E.EL R19, desc[UR4][R2.64] ;  /* 0x0000000402137981 */ /* 0x0002e2000c2e1900 */
[----:B0-----:R-:W-:Y:S02]  /*0340*/  HFMA2.MMA R9, -RZ, RZ, 1.625, 0 ;  /* 0x3e800000ff097435 */ /* 0x001fe400000001ff */
[----:B-1----:R-:W0:Y:S01]  /*0350*/  LDC.64 R2, c[0x0][0x240] ;  /* 0x00009000ff027b82 */ /* 0x002e220000000a00 */
[----:B------:R-:W-:-:S04]  /*0360*/  IMAD.WIDE R4, R14, 0x4, R4 ;  /* 0x000000040e047825 */ /* 0x000fc800078e0204 */
[----:B--2---:R-:W-:-:S04]  /*0370*/  FADD R0, R0, 9.9999997473787516356e-06 ;  /* 0x3727c5ac00007421 */ /* 0x004fc80000000000 */
[----:B------:R-:W1:Y:S02]  /*0380*/  MUFU.SQRT R22, R0 ;  /* 0x0000000000167308 */ /* 0x000e640000002000 */
[C---:B-1----:R-:W-:Y:S02]  /*0390*/  FSETP.GT.AND P0, PT, R22.reuse, 8.50705917302346158658e+37, PT ;  /* 0x7e8000001600780b */ /* 0x042fe40003f04000 */
[----:B------:R-:W-:-:S11]  /*03a0*/  FSETP.GEU.AND P1, PT, R22, 1.175494350822287508e-38, PT ;  /* 0x008000001600780b */ /* 0x000fd60003f2e000 */
[----:B------:R-:W-:-:S04]  /*03b0*/  @P0 FMUL R22, R22, 0.25 ;  /* 0x3e80000016160820 */ /* 0x000fc80000400000 */
[----:B------:R-:W-:Y:S01]  /*03c0*/  @!P1 FMUL R22, R22, 16777216 ;  /* 0x4b80000016169820 */ /* 0x000fe20000400000 */
[----:B----4-:R-:W-:-:S05]  /*03d0*/  FADD R15, R18, R15 ;  /* 0x0000000f120f7221 */ /* 0x010fca0000000000 */
[----:B------:R-:W1:Y:S01]  /*03e0*/  MUFU.RCP R22, R22 ;  /* 0x0000001600167308 */ /* 0x000e620000001000 */
[----:B-----5:R-:W-:Y:S01]  /*03f0*/  FADD R17, R17, R16 ;  /* 0x0000001011117221 */ /* 0x020fe20000000000 */
[----:B------:R-:W-:Y:S01]  /*0400*/  FSEL R9, R9, 1, P0 ;  /* 0x3f80000009097808 */ /* 0x000fe20000000000 */
[----:B------:R-:W-:-:S04]  /*0410*/  FADD R20, R20, R15 ;  /* 0x0000000f14147221 */ /* 0x000fc80000000000 */
[----:B------:R-:W-:Y:S01]  /*0420*/  @!P1 FMUL R9, R9, 16777216 ;  /* 0x4b80000009099820 */ /* 0x000fe20000400000 */
[----:B------:R-:W-:Y:S01]  /*0430*/  FADD R17, R12, R17 ;  /* 0x000000110c117221 */ /* 0x000fe20000000000 */
[----:B------:R-:W-:Y:S02]  /*0440*/  LOP3.LUT R0, R10, 0x80000000, RZ, 0x3c, !PT ;  /* 0x800000000a007812 */ /* 0x000fe400078e3cff */
[----:B-1----:R-:W-:Y:S01]  /*0450*/  FMUL R11, R22, R9 ;  /* 0x00000009160b7220 */ /* 0x002fe20000400000 */
[----:B------:R-:W-:Y:S01]  /*0460*/  FADD R7, R21, R20 ;  /* 0x0000001415077221 */ /* 0x000fe20000000000 */
[----:B------:R-:W-:Y:S01]  /*0470*/  SHF.R.S32.HI R9, RZ, 0x1f, R14 ;  /* 0x0000001fff097819 */ /* 0x000fe2000001140e */
[----:B------:R-:W1:Y:S01]  /*0480*/  LDC.64 R20, c[0x0][0x250] ;  /* 0x00009400ff147b82 */ /* 0x000e620000000a00 */
[----:B------:R-:W-:Y:S01]  /*0490*/  FADD R10, R8, R17 ;  /* 0x00000011080a7221 */ /* 0x000fe20000000000 */
[----:B------:R-:W-:Y:S01]  /*04a0*/  FFMA R8, R7, 0.25, R0 ;  /* 0x3e80000007087823 */ /* 0x000fe20000000000 */
[----:B------:R-:W-:-:S02]  /*04b0*/  LEA.HI R9, R9, R14, RZ, 0xb ;  /* 0x0000000e09097211 */ /* 0x000fc400078f58ff */
[----:B------:R-:W-:Y:S01]  /*04c0*/  FFMA R0, R10, 0.25, R0 ;  /* 0x3e8000000a007823 */ /* 0x000fe20000000000 */
[-C--:B------:R-:W-:Y:S02]  /*04d0*/  FMUL R8, R8, R11.reuse ;  /* 0x0000000b08087220 */ /* 0x080fe40000400000 */
[----:B------:R-:W2:Y:S01]  /*04e0*/  LDC.64 R16, c[0x0][0x288] ;  /* 0x0000a200ff107b82 */ /* 0x000ea20000000a00 */
[----:B------:R-:W-:Y:S01]  /*04f0*/  FMUL R0, R0, R11 ;  /* 0x0000000b00007220 */ /* 0x000fe20000400000 */
[----:B------:R-:W-:Y:S01]  /*0500*/  LOP3.LUT R11, R9, 0xfffff800, RZ, 0xc0, !PT ;  /* 0xfffff800090b7812 */ /* 0x000fe200078ec0ff */
[C-C-:B---3--:R-:W-:Y:S02]  /*0510*/  FFMA R12, R6.reuse, R8, R19.reuse ;  /* 0x00000008060c7223 */ /* 0x148fe40000000013 */
[----:B------:R-:W-:Y:S01]  /*0520*/  FFMA R6, R6, R0, R19 ;  /* 0x0000000006067223 */ /* 0x000fe20000000013 */
[----:B------:R-:W-:Y:S02]  /*0530*/  SHF.R.S32.HI R0, RZ, 0xb, R9 ;  /* 0x0000000bff007819 */ /* 0x000fe40000011409 */
[----:B------:R-:W3:Y:S01]  /*0540*/  LDC.64 R18, c[0x0][0x248] ;  /* 0x00009200ff127b82 */ /* 0x000ee20000000a00 */
[----:B------:R-:W-:-:S02]  /*0550*/  IADD3 R11, R14, -R11, RZ ;  /* 0x8000000b0e0b7210 */ /* 0x000fc40007ffe0ff */
[----:B------:R-:W-:-:S03]  /*0560*/  FSETP.GEU.AND P1, PT, R6, RZ, PT ;  /* 0x000000ff0600720b */ /* 0x000fc60003f2e000 */
[----:B------:R-:W-:Y:S02]  /*0570*/  IMAD R27, R0, 0xc00, R11 ;  /* 0x00000c00001b7824 */ /* 0x000fe400078e020b */
[----:B------:R-:W4:Y:S01]  /*0580*/  LDC.64 R8, c[0x0][0x258] ;  /* 0x00009600ff087b82 */ /* 0x000f220000000a00 */
[----:B0-----:R-:W-:Y:S01]  /*0590*/  IMAD.WIDE R14, R14, 0x4, R2 ;  /* 0x000000040e0e7825 */ /* 0x001fe200078e0202 */
[----:B------:R-:W-:-:S03]  /*05a0*/  FSETP.GEU.AND P0, PT, R12, RZ, PT ;  /* 0x000000ff0c00720b */ /* 0x000fc60003f0e000 */
[----:B------:R-:W-:Y:S01]  /*05b0*/  FMUL R2, R7, 0.25 ;  /* 0x3e80000007027820 */ /* 0x000fe20000400000 */
[----:B------:R-:W-:Y:S01]  /*05c0*/  FSEL R23, R6, RZ, P1 ;  /* 0x000000ff06177208 */ /* 0x000fe20000800000 */
[----:B------:R-:W-:Y:S01]  /*05d0*/  FMUL R3, R10, 0.25 ;  /* 0x3e8000000a037820 */ /* 0x000fe20000400000 */
[----:B------:R-:W-:Y:S01]  /*05e0*/  LEA R29, R0, R27, 0x7 ;  /* 0x0000001b001d7211 */ /* 0x000fe200078e38ff */
[----:B------:R-:W0:Y:S01]  /*05f0*/  LDC.64 R6, c[0x0][0x260] ;  /* 0x00009800ff067b82 */ /* 0x000e220000000a00 */
[----:B------:R-:W-:Y:S02]  /*0600*/  FSEL R22, R12, RZ, P0 ;  /* 0x000000ff0c167208 */ /* 0x000fe40000000000 */
[----:B------:R-:W-:Y:S01]  /*0610*/  LEA R25, R0, R29, 0x7 ;  /* 0x0000001d00197211 */ /* 0x000fe200078e38ff */
[----:B------:R-:W-:Y:S04]  /*0620*/  STG.E.64 desc[UR4][R4.64], R2 ;  /* 0x0000000204007986 */ /* 0x000fe8000c101b04 */
[----:B------:R5:W-:Y:S01]  /*0630*/  STG.E.64 desc[UR4][R14.64], R22 ;  /* 0x000000160e007986 */ /* 0x000be2000c101b04 */
[----:B------:R-:W0:Y:S01]  /*0640*/  LDC.64 R10, c[0x0][0x270] ;  /* 0x00009c00ff0a7b82 */ /* 0x000e220000000a00 */
[----:B---3--:R-:W-:-:S07]  /*0650*/  IMAD.WIDE R18, R27, 0x4, R18 ;  /* 0x000000041b127825 */ /* 0x008fce00078e0212 */
[----:B------:R-:W3:Y:S01]  /*0660*/  LDC.64 R12, c[0x0][0x278] ;  /* 0x00009e00ff0c7b82 */ /* 0x000ee20000000a00 */
[----:B-----5:R-:W-:-:S07]  /*0670*/  IMAD R23, R0, 0x80, R25 ;  /* 0x0000008000177824 */ /* 0x020fce00078e0219 */
[----:B------:R-:W5:Y:S01]  /*0680*/  LDC.64 R4, c[0x0][0x268] ;  /* 0x00009a00ff047b82 */ /* 0x000f620000000a00 */
[----:B------:R-:W-:-:S07]  /*0690*/  LEA R27, R0, R23, 0x7 ;  /* 0x00000017001b7211 */ /* 0x000fce00078e38ff */
[----:B------:R-:W2:Y:S01]  /*06a0*/  LDC.64 R14, c[0x0][0x280] ;  /* 0x0000a000ff0e7b82 */ /* 0x000ea20000000a00 */
[----:B-1----:R-:W-:Y:S01]  /*06b0*/  IMAD.WIDE R20, R29, 0x4, R20 ;  /* 0x000000041d147825 */ /* 0x002fe200078e0214 */
[----:B------:R-:W-:-:S03]  /*06c0*/  LEA R29, R0, R27, 0x7 ;  /* 0x0000001b001d7211 */ /* 0x000fc600078e38ff */
[----:B----4-:R-:W-:Y:S01]  /*06d0*/  IMAD.WIDE R8, R25, 0x4, R8 ;  /* 0x0000000419087825 */ /* 0x010fe200078e0208 */
[----:B------:R-:W-:-:S03]  /*06e0*/  LEA R25, R0, R29, 0x7 ;  /* 0x0000001d00197211 */ /* 0x000fc600078e38ff */
[----:B0-----:R-:W-:Y:S01]  /*06f0*/  IMAD.WIDE R6, R23, 0x4, R6 ;  /* 0x0000000417067825 */ /* 0x001fe200078e0206 */
[C---:B------:R-:W-:Y:S01]  /*0700*/  LEA R23, R0.reuse, R25, 0x7 ;  /* 0x0000001900177211 */ /* 0x040fe200078e38ff */
[----:B------:R-:W-:Y:S03]  /*0710*/  STG.E.64 desc[UR4][R18.64], R2 ;  /* 0x0000000212007986 */ /* 0x000fe6000c101b04 */
[----:B------:R-:W-:Y:S01]  /*0720*/  LEA R0, R0, R23, 0x7 ;  /* 0x0000001700007211 */ /* 0x000fe200078e38ff */
[----:B------:R-:W-:Y:S01]  /*0730*/  IMAD.WIDE R10, R29, 0x4, R10 ;  /* 0x000000041d0a7825 */ /* 0x000fe200078e020a */
[----:B------:R-:W-:Y:S03]  /*0740*/  STG.E.64 desc[UR4][R20.64], R2 ;  /* 0x0000000214007986 */ /* 0x000fe6000c101b04 */
[----:B-----5:R-:W-:Y:S01]  /*0750*/  IMAD.WIDE R4, R27, 0x4, R4 ;  /* 0x000000041b047825 */ /* 0x020fe200078e0204 */
[----:B------:R-:W-:Y:S03]  /*0760*/  STG.E.64 desc[UR4][R8.64], R2 ;  /* 0x0000000208007986 */ /* 0x000fe6000c101b04 */
[----:B---3--:R-:W-:Y:S01]  /*0770*/  IMAD.WIDE R12, R25, 0x4, R12 ;  /* 0x00000004190c7825 */ /* 0x008fe200078e020c */
[----:B------:R-:W-:Y:S03]  /*0780*/  STG.E.64 desc[UR4][R6.64], R2 ;  /* 0x0000000206007986 */ /* 0x000fe6000c101b04 */
[----:B--2---:R-:W-:Y:S01]  /*0790*/  IMAD.WIDE R14, R23, 0x4, R14 ;  /* 0x00000004170e7825 */ /* 0x004fe200078e020e */
[----:B------:R-:W-:Y:S03]  /*07a0*/  STG.E.64 desc[UR4][R4.64], R2 ;  /* 0x0000000204007986 */ /* 0x000fe6000c101b04 */
[----:B------:R-:W-:Y:S01]  /*07b0*/  IMAD.WIDE R16, R0, 0x4, R16 ;  /* 0x0000000400107825 */ /* 0x000fe200078e0210 */
[----:B------:R-:W-:Y:S04]  /*07c0*/  STG.E.64 desc[UR4][R10.64], R2 ;  /* 0x000000020a007986 */ /* 0x000fe8000c101b04 */
[----:B------:R-:W-:Y:S04]  /*07d0*/  STG.E.64 desc[UR4][R12.64], R2 ;  /* 0x000000020c007986 */ /* 0x000fe8000c101b04 */
[----:B------:R-:W-:Y:S04]  /*07e0*/  STG.E.64 desc[UR4][R14.64], R2 ;  /* 0x000000020e007986 */ /* 0x000fe8000c101b04 */
[----:B------:R-:W-:Y:S01]  /*07f0*/  STG.E.64 desc[UR4][R16.64], R2 ;  /* 0x0000000210007986 */ /* 0x000fe2000c101b04 */
[----:B------:R-:W-:Y:S05]  /*0800*/  EXIT ;  /* 0x000000000000794d */ /* 0x000fea0003800000 */
.L_x_0:
[----:B------:R-:W-:-:S00]  /*0810*/  BRA `(.L_x_0) ;  /* 0xfffffffc00fc7947 */ /* 0x000fc0000383ffff */
[----:B------:R-:W-:-:S00]  /*0820*/  NOP ;  /* 0x0000000000007918 */ /* 0x000fc00000000000 */
        /* <DEDUP_REMOVED lines=13> */
.L_x_1:


//--------------------- .nv.global.init           --------------------------
	.section	.nv.global.init,"aw",@progbits
.nv.global.init:
	.type		_$_str,@object
	.size		_$_str,(_$_str_$_2 - _$_str)
_$_str:
        /*0000*/ 	.byte	0x5f, 0x5f, 0x43, 0x55, 0x44, 0x41, 0x5f, 0x46, 0x54, 0x5a, 0x00
	.type		_$_str_$_2,@object
	.size		_$_str_$_2,(.L_1 - _$_str_$_2)
_$_str_$_2:
        /*000b*/ 	.byte	0x5f, 0x5f, 0x43, 0x55, 0x44, 0x41, 0x5f, 0x50, 0x52, 0x45, 0x43, 0x5f, 0x53, 0x51, 0x52, 0x54
        /*001b*/ 	.byte	0x00
.L_1:


//--------------------- .nv.constant0.triton_poi_fused__native_batch_norm_legit_no_training_avg_pool2d_cat_relu_72 --------------------------
	.section	.nv.constant0.triton_poi_fused__native_batch_norm_legit_no_training_avg_pool2d_cat_relu_72,"a",@progbits
	.sectionflags	@""
	.align	4
.nv.constant0.triton_poi_fused__native_batch_norm_legit_no_training_avg_pool2d_cat_relu_72:
	.zero		660
